//
// Generated by NVIDIA NVVM Compiler
//
// Compiler Build ID: CL-36424714
// Cuda compilation tools, release 13.0, V13.0.88
// Based on NVVM 20.0.0
//

.version 9.0
.target sm_100
.address_size 64

	// .globl	_Z12renderKernelP6uchar4iiif

.visible .entry _Z12renderKernelP6uchar4iiif(
	.param .u64 .ptr .align 1 _Z12renderKernelP6uchar4iiif_param_0,
	.param .u32 _Z12renderKernelP6uchar4iiif_param_1,
	.param .u32 _Z12renderKernelP6uchar4iiif_param_2,
	.param .u32 _Z12renderKernelP6uchar4iiif_param_3,
	.param .f32 _Z12renderKernelP6uchar4iiif_param_4
)
{


	ret;

}


// ===== COMPILED SASS (sm_100) =====

	.target	sm_100

	.elftype	@"ET_EXEC"


//--------------------- .note.nv.tkinfo           --------------------------
	.section	.note.nv.tkinfo,"",@"SHT_NOTE"
	.sectionflags	@"SHF_NOTE_NV_TKINFO"
	.tkinfo
        /*0018*/ 	.word	0x00000002
        /*0030*/ 	.string	""
        /*0030*/ 	.string	"ptxas"
        /*0030*/ 	.string	"Cuda compilation tools, release 13.0, V13.0.88"
        /*0030*/ 	.string	"Build cuda_13.0.r13.0/compiler.36424714_0"
        /*0030*/ 	.string	"-arch sm_100 -m 64 "



//--------------------- .note.nv.cuinfo           --------------------------
	.section	.note.nv.cuinfo,"",@"SHT_NOTE"
	.sectionflags	@"SHF_NOTE_NV_CUINFO"
        /*0018*/ 	.short	0x0002
        /*001a*/ 	.short	0x0064
        /*001c*/ 	.short	0x0082
	.zero		2


//--------------------- .nv.info                  --------------------------
	.section	.nv.info,"",@"SHT_CUDA_INFO"
	.align	4


	//----- nvinfo : EIATTR_REGCOUNT
	.align		4
        /*0000*/ 	.byte	0x04, 0x2f
        /*0002*/ 	.short	(.L_1 - .L_0)
	.align		4
.L_0:
        /*0004*/ 	.word	index@(_Z12renderKernelP6uchar4iiif)
        /*0008*/ 	.word	0x00000004


	//----- nvinfo : EIATTR_FRAME_SIZE
	.align		4
.L_1:
        /*000c*/ 	.byte	0x04, 0x11
        /*000e*/ 	.short	(.L_3 - .L_2)
	.align		4
.L_2:
        /*0010*/ 	.word	index@(_Z12renderKernelP6uchar4iiif)
        /*0014*/ 	.word	0x00000000


	//----- nvinfo : EIATTR_MIN_STACK_SIZE
	.align		4
.L_3:
        /*0018*/ 	.byte	0x04, 0x12
        /*001a*/ 	.short	(.L_5 - .L_4)
	.align		4
.L_4:
        /*001c*/ 	.word	index@(_Z12renderKernelP6uchar4iiif)
        /*0020*/ 	.word	0x00000000
.L_5:


//--------------------- .nv.compat                --------------------------
	.section	.nv.compat,"",@"SHT_CUDA_COMPAT_INFO"
	.align	4
        /*0000*/ 	.byte	0x02, 0x09, 0x00, 0x00, 0x02, 0x02, 0x01, 0x00, 0x02, 0x05, 0x05, 0x00, 0x03, 0x07, 0x01, 0x01
        /*0010*/ 	.byte	0x02, 0x03, 0x00, 0x00, 0x02, 0x06, 0x01, 0x00, 0x04, 0x0b, 0x08, 0x00, 0x09, 0x00, 0x00, 0x00
        /*0020*/ 	.byte	0x00, 0x00, 0x00, 0x00


//--------------------- .nv.info._Z12renderKernelP6uchar4iiif --------------------------
	.section	.nv.info._Z12renderKernelP6uchar4iiif,"",@"SHT_CUDA_INFO"
	.sectionflags	@""
	.align	4


	//----- nvinfo : EIATTR_CUDA_API_VERSION
	.align		4
        /*0000*/ 	.byte	0x04, 0x37
        /*0002*/ 	.short	(.L_7 - .L_6)
.L_6:
        /*0004*/ 	.word	0x00000082


	//----- nvinfo : EIATTR_KPARAM_INFO
	.align		4
.L_7:
        /*0008*/ 	.byte	0x04, 0x17
        /*000a*/ 	.short	(.L_9 - .L_8)
.L_8:
        /*000c*/ 	.word	0x00000000
        /*0010*/ 	.short	0x0004
        /*0012*/ 	.short	0x0014
        /*0014*/ 	.byte	0x00, 0xf0, 0x11, 0x00


	//----- nvinfo : EIATTR_KPARAM_INFO
	.align		4
.L_9:
        /*0018*/ 	.byte	0x04, 0x17
        /*001a*/ 	.short	(.L_11 - .L_10)
.L_10:
        /*001c*/ 	.word	0x00000000
        /*0020*/ 	.short	0x0003
        /*0022*/ 	.short	0x0010
        /*0024*/ 	.byte	0x00, 0xf0, 0x11, 0x00


	//----- nvinfo : EIATTR_KPARAM_INFO
	.align		4
.L_11:
        /*0028*/ 	.byte	0x04, 0x17
        /*002a*/ 	.short	(.L_13 - .L_12)
.L_12:
        /*002c*/ 	.word	0x00000000
        /*0030*/ 	.short	0x0002
        /*0032*/ 	.short	0x000c
        /*0034*/ 	.byte	0x00, 0xf0, 0x11, 0x00


	//----- nvinfo : EIATTR_KPARAM_INFO
	.align		4
.L_13:
        /*0038*/ 	.byte	0x04, 0x17
        /*003a*/ 	.short	(.L_15 - .L_14)
.L_14:
        /*003c*/ 	.word	0x00000000
        /*0040*/ 	.short	0x0001
        /*0042*/ 	.short	0x0008
        /*0044*/ 	.byte	0x00, 0xf0, 0x11, 0x00


	//----- nvinfo : EIATTR_KPARAM_INFO
	.align		4
.L_15:
        /*0048*/ 	.byte	0x04, 0x17
        /*004a*/ 	.short	(.L_17 - .L_16)
.L_16:
        /*004c*/ 	.word	0x00000000
        /*0050*/ 	.short	0x0000
        /*0052*/ 	.short	0x0000
        /*0054*/ 	.byte	0x00, 0xf5, 0x21, 0x00


	//----- nvinfo : EIATTR_SPARSE_MMA_MASK
	.align		4
.L_17:
        /*0058*/ 	.byte	0x03, 0x50
        /*005a*/ 	.short	0x0000


	//----- nvinfo : EIATTR_MAXREG_COUNT
	.align		4
        /*005c*/ 	.byte	0x03, 0x1b
        /*005e*/ 	.short	0x00ff


	//----- nvinfo : EIATTR_MERCURY_ISA_VERSION
	.align		4
        /*0060*/ 	.byte	0x03, 0x5f
        /*0062*/ 	.short	0x0101


	//----- nvinfo : EIATTR_VRC_CTA_INIT_COUNT
	.align		4
        /*0064*/ 	.byte	0x02, 0x4a
	.zero		1
	.zero		1


	//----- nvinfo : EIATTR_EXIT_INSTR_OFFSETS
	.align		4
        /*0068*/ 	.byte	0x04, 0x1c
        /*006a*/ 	.short	(.L_19 - .L_18)


	//   ....[0]....
.L_18:
        /*006c*/ 	.word	0x00000010


	//----- nvinfo : EIATTR_CBANK_PARAM_SIZE
	.align		4
.L_19:
        /*0070*/ 	.byte	0x03, 0x19
        /*0072*/ 	.short	0x0018


	//----- nvinfo : EIATTR_PARAM_CBANK
	.align		4
        /*0074*/ 	.byte	0x04, 0x0a
        /*0076*/ 	.short	(.L_21 - .L_20)
	.align		4
.L_20:
        /*0078*/ 	.word	index@(.nv.constant0._Z12renderKernelP6uchar4iiif)
        /*007c*/ 	.short	0x0380
        /*007e*/ 	.short	0x0018


	//----- nvinfo : EIATTR_SW_WAR
	.align		4
.L_21:
        /*0080*/ 	.byte	0x04, 0x36
        /*0082*/ 	.short	(.L_23 - .L_22)
.L_22:
        /*0084*/ 	.word	0x00000008
.L_23:


//--------------------- .nv.callgraph             --------------------------
	.section	.nv.callgraph,"",@"SHT_CUDA_CALLGRAPH"
	.align	4
	.sectionentsize	8
	.align		4
        /*0000*/ 	.word	0x00000000
	.align		4
        /*0004*/ 	.word	0xffffffff
	.align		4
        /*0008*/ 	.word	0x00000000
	.align		4
        /*000c*/ 	.word	0xfffffffe
	.align		4
        /*0010*/ 	.word	0x00000000
	.align		4
        /*0014*/ 	.word	0xfffffffd
	.align		4
        /*0018*/ 	.word	0x00000000
	.align		4
        /*001c*/ 	.word	0xfffffffc


//--------------------- .text._Z12renderKernelP6uchar4iiif --------------------------
	.section	.text._Z12renderKernelP6uchar4iiif,"ax",@progbits
	.align	128
        .global         _Z12renderKernelP6uchar4iiif
        .type           _Z12renderKernelP6uchar4iiif,@function
        .size           _Z12renderKernelP6uchar4iiif,(.L_x_1 - _Z12renderKernelP6uchar4iiif)
        .other          _Z12renderKernelP6uchar4iiif,@"STO_CUDA_ENTRY STV_DEFAULT"
_Z12renderKernelP6uchar4iiif:
.text._Z12renderKernelP6uchar4iiif:
[----:B------:R-:W-:Y:S01]  /*0000*/  LDC R1, c[0x0][0x37c] ;  /* 0x0000df00ff017b82 */ /* 0x000fe20000000800 */
[----:B------:R-:W-:Y:S05]  /*0010*/  EXIT ;  /* 0x000000000000794d */ /* 0x000fea0003800000 */
.L_x_0:
[----:B------:R-:W-:-:S00]  /*0020*/  BRA `(.L_x_0) ;  /* 0xfffffffc00fc7947 */ /* 0x000fc0000383ffff */
[----:B------:R-:W-:-:S00]  /*0030*/  NOP ;  /* 0x0000000000007918 */ /* 0x000fc00000000000 */
        /* <DEDUP_REMOVED lines=12> */
.L_x_1:


//--------------------- .nv.shared.reserved.0     --------------------------
	.section	.nv.shared.reserved.0,"aw",@nobits
	.weak		__nv_reservedSMEM_offset_0_alias
	.size		__nv_reservedSMEM_offset_0_alias, 0, 64
	.other		__nv_reservedSMEM_offset_0_alias,@"STO_CUDA_RESERVED_SHARED STV_DEFAULT"
__nv_reservedSMEM_offset_0_alias:
	.zero		0
	.zero		64


//--------------------- .nv.constant0._Z12renderKernelP6uchar4iiif --------------------------
	.section	.nv.constant0._Z12renderKernelP6uchar4iiif,"a",@progbits
	.sectionflags	@""
	.align	4
.nv.constant0._Z12renderKernelP6uchar4iiif:
	.zero		920


//--------------------- SYMBOLS --------------------------

	.type		.nv.reservedSmem.offset0,@object
	.size		.nv.reservedSmem.offset0,0x4
